//
// Generated by NVIDIA NVVM Compiler
//
// Compiler Build ID: CL-36424714
// Cuda compilation tools, release 13.0, V13.0.88
// Based on NVVM 20.0.0
//

.version 9.0
.target sm_100
.address_size 64

	// .globl	hoge

.visible .entry hoge(
	.param .u64 .ptr .align 1 hoge_param_0,
	.param .u64 .ptr .align 1 hoge_param_1
)
{
	.reg .b32 	%r<5>;
	.reg .b32 	%f<10>;
	.reg .b64 	%rd<7>;

	ld.param.u64 	%rd1, [hoge_param_0];
	ld.param.u64 	%rd2, [hoge_param_1];
	mov.u32 	%r1, %ctaid.x;
	mov.u32 	%r2, %ntid.x;
	mov.u32 	%r3, %tid.x;
	mad.lo.s32 	%r4, %r1, %r2, %r3;
	cvta.to.global.u64 	%rd3, %rd1;
	cvta.to.global.u64 	%rd4, %rd2;
	ld.global.f32 	%f1, [%rd4];
	ld.global.f32 	%f2, [%rd4+4];
	ld.global.f32 	%f3, [%rd4+8];
	ld.global.f32 	%f4, [%rd4+12];
	mul.wide.s32 	%rd5, %r4, 4;
	add.s64 	%rd6, %rd3, %rd5;
	ld.global.f32 	%f5, [%rd6];
	add.f32 	%f6, %f1, %f5;
	add.f32 	%f7, %f2, %f6;
	add.f32 	%f8, %f3, %f7;
	add.f32 	%f9, %f4, %f8;
	st.global.f32 	[%rd6], %f9;
	ret;

}


// ===== COMPILED SASS (sm_100) =====

	.target	sm_100

	.elftype	@"ET_EXEC"


//--------------------- .note.nv.tkinfo           --------------------------
	.section	.note.nv.tkinfo,"",@"SHT_NOTE"
	.sectionflags	@"SHF_NOTE_NV_TKINFO"
	.tkinfo
        /*0018*/ 	.word	0x00000002
        /*0030*/ 	.string	""
        /*0030*/ 	.string	"ptxas"
        /*0030*/ 	.string	"Cuda compilation tools, release 13.0, V13.0.88"
        /*0030*/ 	.string	"Build cuda_13.0.r13.0/compiler.36424714_0"
        /*0030*/ 	.string	"-arch sm_100 -m 64 "



//--------------------- .note.nv.cuinfo           --------------------------
	.section	.note.nv.cuinfo,"",@"SHT_NOTE"
	.sectionflags	@"SHF_NOTE_NV_CUINFO"
        /*0018*/ 	.short	0x0002
        /*001a*/ 	.short	0x0064
        /*001c*/ 	.short	0x0082
	.zero		2


//--------------------- .nv.info                  --------------------------
	.section	.nv.info,"",@"SHT_CUDA_INFO"
	.align	4


	//----- nvinfo : EIATTR_REGCOUNT
	.align		4
        /*0000*/ 	.byte	0x04, 0x2f
        /*0002*/ 	.short	(.L_1 - .L_0)
	.align		4
.L_0:
        /*0004*/ 	.word	index@(hoge)
        /*0008*/ 	.word	0x0000000c


	//----- nvinfo : EIATTR_FRAME_SIZE
	.align		4
.L_1:
        /*000c*/ 	.byte	0x04, 0x11
        /*000e*/ 	.short	(.L_3 - .L_2)
	.align		4
.L_2:
        /*0010*/ 	.word	index@(hoge)
        /*0014*/ 	.word	0x00000000


	//----- nvinfo : EIATTR_MIN_STACK_SIZE
	.align		4
.L_3:
        /*0018*/ 	.byte	0x04, 0x12
        /*001a*/ 	.short	(.L_5 - .L_4)
	.align		4
.L_4:
        /*001c*/ 	.word	index@(hoge)
        /*0020*/ 	.word	0x00000000
.L_5:


//--------------------- .nv.compat                --------------------------
	.section	.nv.compat,"",@"SHT_CUDA_COMPAT_INFO"
	.align	4
        /*0000*/ 	.byte	0x02, 0x09, 0x00, 0x00, 0x02, 0x02, 0x01, 0x00, 0x02, 0x05, 0x05, 0x00, 0x03, 0x07, 0x01, 0x01
        /*0010*/ 	.byte	0x02, 0x03, 0x00, 0x00, 0x02, 0x06, 0x01, 0x00, 0x04, 0x0b, 0x08, 0x00, 0x09, 0x00, 0x00, 0x00
        /*0020*/ 	.byte	0x00, 0x00, 0x00, 0x00


//--------------------- .nv.info.hoge             --------------------------
	.section	.nv.info.hoge,"",@"SHT_CUDA_INFO"
	.sectionflags	@""
	.align	4


	//----- nvinfo : EIATTR_CUDA_API_VERSION
	.align		4
        /*0000*/ 	.byte	0x04, 0x37
        /*0002*/ 	.short	(.L_7 - .L_6)
.L_6:
        /*0004*/ 	.word	0x00000082


	//----- nvinfo : EIATTR_KPARAM_INFO
	.align		4
.L_7:
        /*0008*/ 	.byte	0x04, 0x17
        /*000a*/ 	.short	(.L_9 - .L_8)
.L_8:
        /*000c*/ 	.word	0x00000000
        /*0010*/ 	.short	0x0001
        /*0012*/ 	.short	0x0008
        /*0014*/ 	.byte	0x00, 0xf5, 0x21, 0x00


	//----- nvinfo : EIATTR_KPARAM_INFO
	.align		4
.L_9:
        /*0018*/ 	.byte	0x04, 0x17
        /*001a*/ 	.short	(.L_11 - .L_10)
.L_10:
        /*001c*/ 	.word	0x00000000
        /*0020*/ 	.short	0x0000
        /*0022*/ 	.short	0x0000
        /*0024*/ 	.byte	0x00, 0xf5, 0x21, 0x00


	//----- nvinfo : EIATTR_SPARSE_MMA_MASK
	.align		4
.L_11:
        /*0028*/ 	.byte	0x03, 0x50
        /*002a*/ 	.short	0x0000


	//----- nvinfo : EIATTR_MAXREG_COUNT
	.align		4
        /*002c*/ 	.byte	0x03, 0x1b
        /*002e*/ 	.short	0x00ff


	//----- nvinfo : EIATTR_MERCURY_ISA_VERSION
	.align		4
        /*0030*/ 	.byte	0x03, 0x5f
        /*0032*/ 	.short	0x0101


	//----- nvinfo : EIATTR_VRC_CTA_INIT_COUNT
	.align		4
        /*0034*/ 	.byte	0x02, 0x4a
	.zero		1
	.zero		1


	//----- nvinfo : EIATTR_EXIT_INSTR_OFFSETS
	.align		4
        /*0038*/ 	.byte	0x04, 0x1c
        /*003a*/ 	.short	(.L_13 - .L_12)


	//   ....[0]....
.L_12:
        /*003c*/ 	.word	0x00000130


	//----- nvinfo : EIATTR_CBANK_PARAM_SIZE
	.align		4
.L_13:
        /*0040*/ 	.byte	0x03, 0x19
        /*0042*/ 	.short	0x0010


	//----- nvinfo : EIATTR_PARAM_CBANK
	.align		4
        /*0044*/ 	.byte	0x04, 0x0a
        /*0046*/ 	.short	(.L_15 - .L_14)
	.align		4
.L_14:
        /*0048*/ 	.word	index@(.nv.constant0.hoge)
        /*004c*/ 	.short	0x0380
        /*004e*/ 	.short	0x0010


	//----- nvinfo : EIATTR_SW_WAR
	.align		4
.L_15:
        /*0050*/ 	.byte	0x04, 0x36
        /*0052*/ 	.short	(.L_17 - .L_16)
.L_16:
        /*0054*/ 	.word	0x00000008
.L_17:


//--------------------- .nv.callgraph             --------------------------
	.section	.nv.callgraph,"",@"SHT_CUDA_CALLGRAPH"
	.align	4
	.sectionentsize	8
	.align		4
        /*0000*/ 	.word	0x00000000
	.align		4
        /*0004*/ 	.word	0xffffffff
	.align		4
        /*0008*/ 	.word	0x00000000
	.align		4
        /*000c*/ 	.word	0xfffffffe
	.align		4
        /*0010*/ 	.word	0x00000000
	.align		4
        /*0014*/ 	.word	0xfffffffd
	.align		4
        /*0018*/ 	.word	0x00000000
	.align		4
        /*001c*/ 	.word	0xfffffffc


//--------------------- .text.hoge                --------------------------
	.section	.text.hoge,"ax",@progbits
	.align	128
        .global         hoge
        .type           hoge,@function
        .size           hoge,(.L_x_1 - hoge)
        .other          hoge,@"STO_CUDA_ENTRY STV_DEFAULT"
hoge:
.text.hoge:
[----:B------:R-:W-:Y:S01]  /*0000*/  LDC R1, c[0x0][0x37c] ;  /* 0x0000df00ff017b82 */ /* 0x000fe20000000800 */
[----:B------:R-:W0:Y:S07]  /*0010*/  S2R R0, SR_TID.X ;  /* 0x0000000000007919 */ /* 0x000e2e0000002100 */
[----:B------:R-:W0:Y:S01]  /*0020*/  S2UR UR6, SR_CTAID.X ;  /* 0x00000000000679c3 */ /* 0x000e220000002500 */
[----:B------:R-:W1:Y:S07]  /*0030*/  LDCU.64 UR4, c[0x0][0x358] ;  /* 0x00006b00ff0477ac */ /* 0x000e6e0008000a00 */
[----:B------:R-:W0:Y:S08]  /*0040*/  LDC R7, c[0x0][0x360] ;  /* 0x0000d800ff077b82 */ /* 0x000e300000000800 */
[----:B------:R-:W2:Y:S08]  /*0050*/  LDC.64 R4, c[0x0][0x380] ;  /* 0x0000e000ff047b82 */ /* 0x000eb00000000a00 */
[----:B------:R-:W3:Y:S01]  /*0060*/  LDC.64 R2, c[0x0][0x388] ;  /* 0x0000e200ff027b82 */ /* 0x000ee20000000a00 */
[----:B0-----:R-:W-:-:S04]  /*0070*/  IMAD R7, R7, UR6, R0 ;  /* 0x0000000607077c24 */ /* 0x001fc8000f8e0200 */
[----:B--2---:R-:W-:-:S05]  /*0080*/  IMAD.WIDE R4, R7, 0x4, R4 ;  /* 0x0000000407047825 */ /* 0x004fca00078e0204 */
[----:B-1----:R-:W2:Y:S04]  /*0090*/  LDG.E R9, desc[UR4][R4.64] ;  /* 0x0000000404097981 */ /* 0x002ea8000c1e1900 */
[----:B---3--:R-:W2:Y:S04]  /*00a0*/  LDG.E R0, desc[UR4][R2.64] ;  /* 0x0000000402007981 */ /* 0x008ea8000c1e1900 */
[----:B------:R-:W3:Y:S04]  /*00b0*/  LDG.E R6, desc[UR4][R2.64+0x4] ;  /* 0x0000040402067981 */ /* 0x000ee8000c1e1900 */
[----:B------:R-:W4:Y:S04]  /*00c0*/  LDG.E R7, desc[UR4][R2.64+0x8] ;  /* 0x0000080402077981 */ /* 0x000f28000c1e1900 */
[----:B------:R-:W5:Y:S01]  /*00d0*/  LDG.E R8, desc[UR4][R2.64+0xc] ;  /* 0x00000c0402087981 */ /* 0x000f62000c1e1900 */
[----:B--2---:R-:W-:-:S04]  /*00e0*/  FADD R9, R0, R9 ;  /* 0x0000000900097221 */ /* 0x004fc80000000000 */
[----:B---3--:R-:W-:-:S04]  /*00f0*/  FADD R6, R6, R9 ;  /* 0x0000000906067221 */ /* 0x008fc80000000000 */
[----:B----4-:R-:W-:-:S04]  /*0100*/  FADD R7, R7, R6 ;  /* 0x0000000607077221 */ /* 0x010fc80000000000 */
[----:B-----5:R-:W-:-:S05]  /*0110*/  FADD R7, R8, R7 ;  /* 0x0000000708077221 */ /* 0x020fca0000000000 */
[----:B------:R-:W-:Y:S01]  /*0120*/  STG.E desc[UR4][R4.64], R7 ;  /* 0x0000000704007986 */ /* 0x000fe2000c101904 */
[----:B------:R-:W-:Y:S05]  /*0130*/  EXIT ;  /* 0x000000000000794d */ /* 0x000fea0003800000 */
.L_x_0:
[----:B------:R-:W-:-:S00]  /*0140*/  BRA `(.L_x_0) ;  /* 0xfffffffc00fc7947 */ /* 0x000fc0000383ffff */
[----:B------:R-:W-:-:S00]  /*0150*/  NOP ;  /* 0x0000000000007918 */ /* 0x000fc00000000000 */
        /* <DEDUP_REMOVED lines=10> */
.L_x_1:


//--------------------- .nv.shared.reserved.0     --------------------------
	.section	.nv.shared.reserved.0,"aw",@nobits
	.weak		__nv_reservedSMEM_offset_0_alias
	.size		__nv_reservedSMEM_offset_0_alias, 0, 64
	.other		__nv_reservedSMEM_offset_0_alias,@"STO_CUDA_RESERVED_SHARED STV_DEFAULT"
__nv_reservedSMEM_offset_0_alias:
	.zero		0
	.zero		64


//--------------------- .nv.constant0.hoge        --------------------------
	.section	.nv.constant0.hoge,"a",@progbits
	.sectionflags	@""
	.align	4
.nv.constant0.hoge:
	.zero		912


//--------------------- SYMBOLS --------------------------

	.type		.nv.reservedSmem.offset0,@object
	.size		.nv.reservedSmem.offset0,0x4
